//
// Generated by NVIDIA NVVM Compiler
//
// Compiler Build ID: CL-36424714
// Cuda compilation tools, release 13.0, V13.0.88
// Based on NVVM 20.0.0
//

.version 9.0
.target sm_100
.address_size 64

	// .globl	_Z26indexBasedDivergenceKernelPiPKiiii

.visible .entry _Z26indexBasedDivergenceKernelPiPKiiii(
	.param .u64 .ptr .align 1 _Z26indexBasedDivergenceKernelPiPKiiii_param_0,
	.param .u64 .ptr .align 1 _Z26indexBasedDivergenceKernelPiPKiiii_param_1,
	.param .u32 _Z26indexBasedDivergenceKernelPiPKiiii_param_2,
	.param .u32 _Z26indexBasedDivergenceKernelPiPKiiii_param_3,
	.param .u32 _Z26indexBasedDivergenceKernelPiPKiiii_param_4
)
{
	.reg .pred 	%p<15>;
	.reg .b32 	%r<130>;
	.reg .b64 	%rd<9>;

	ld.param.u64 	%rd1, [_Z26indexBasedDivergenceKernelPiPKiiii_param_0];
	ld.param.u64 	%rd2, [_Z26indexBasedDivergenceKernelPiPKiiii_param_1];
	ld.param.u32 	%r33, [_Z26indexBasedDivergenceKernelPiPKiiii_param_2];
	ld.param.u32 	%r31, [_Z26indexBasedDivergenceKernelPiPKiiii_param_3];
	ld.param.u32 	%r32, [_Z26indexBasedDivergenceKernelPiPKiiii_param_4];
	mov.u32 	%r34, %ctaid.x;
	mov.u32 	%r35, %ntid.x;
	mov.u32 	%r1, %tid.x;
	mad.lo.s32 	%r2, %r34, %r35, %r1;
	setp.ge.s32 	%p1, %r2, %r33;
	@%p1 bra 	$L__BB0_19;
	cvta.to.global.u64 	%rd3, %rd2;
	mul.wide.s32 	%rd4, %r2, 4;
	add.s64 	%rd5, %rd3, %rd4;
	ld.global.u32 	%r129, [%rd5];
	setp.eq.s32 	%p2, %r32, 0;
	@%p2 bra 	$L__BB0_4;
	setp.eq.s32 	%p3, %r32, 1;
	@%p3 bra 	$L__BB0_11;
	and.b32  	%r36, %r1, 16;
	setp.ne.s32 	%p4, %r36, 0;
	@%p4 bra 	$L__BB0_11;
$L__BB0_4:
	setp.lt.s32 	%p10, %r31, 1;
	@%p10 bra 	$L__BB0_18;
	and.b32  	%r4, %r31, 3;
	setp.lt.u32 	%p11, %r31, 4;
	@%p11 bra 	$L__BB0_8;
	and.b32  	%r78, %r31, 2147483644;
	neg.s32 	%r117, %r78;
$L__BB0_7:
	mad.lo.s32 	%r79, %r129, 1664525, 1013904223;
	shl.b32 	%r80, %r79, 13;
	xor.b32  	%r81, %r80, %r79;
	shr.s32 	%r82, %r81, 17;
	xor.b32  	%r83, %r82, %r81;
	mul.lo.s32 	%r84, %r83, -1640531535;
	shr.s32 	%r85, %r84, 5;
	xor.b32  	%r86, %r85, %r84;
	mad.lo.s32 	%r87, %r86, 1664525, 1013904223;
	shl.b32 	%r88, %r87, 13;
	xor.b32  	%r89, %r88, %r87;
	shr.s32 	%r90, %r89, 17;
	xor.b32  	%r91, %r90, %r89;
	mul.lo.s32 	%r92, %r91, -1640531535;
	shr.s32 	%r93, %r92, 5;
	xor.b32  	%r94, %r93, %r92;
	mad.lo.s32 	%r95, %r94, 1664525, 1013904223;
	shl.b32 	%r96, %r95, 13;
	xor.b32  	%r97, %r96, %r95;
	shr.s32 	%r98, %r97, 17;
	xor.b32  	%r99, %r98, %r97;
	mul.lo.s32 	%r100, %r99, -1640531535;
	shr.s32 	%r101, %r100, 5;
	xor.b32  	%r102, %r101, %r100;
	mad.lo.s32 	%r103, %r102, 1664525, 1013904223;
	shl.b32 	%r104, %r103, 13;
	xor.b32  	%r105, %r104, %r103;
	shr.s32 	%r106, %r105, 17;
	xor.b32  	%r107, %r106, %r105;
	mul.lo.s32 	%r108, %r107, -1640531535;
	shr.s32 	%r109, %r108, 5;
	xor.b32  	%r129, %r109, %r108;
	add.s32 	%r117, %r117, 4;
	setp.eq.s32 	%p12, %r117, 0;
	@%p12 bra 	$L__BB0_8;
	bra.uni 	$L__BB0_7;
$L__BB0_8:
	setp.eq.s32 	%p13, %r4, 0;
	@%p13 bra 	$L__BB0_18;
	neg.s32 	%r123, %r4;
$L__BB0_10:
	.pragma "nounroll";
	mad.lo.s32 	%r110, %r129, 1664525, 1013904223;
	shl.b32 	%r111, %r110, 13;
	xor.b32  	%r112, %r111, %r110;
	shr.s32 	%r113, %r112, 17;
	xor.b32  	%r114, %r113, %r112;
	mul.lo.s32 	%r115, %r114, -1640531535;
	shr.s32 	%r116, %r115, 5;
	xor.b32  	%r129, %r116, %r115;
	add.s32 	%r123, %r123, 1;
	setp.eq.s32 	%p14, %r123, 0;
	@%p14 bra 	$L__BB0_18;
	bra.uni 	$L__BB0_10;
$L__BB0_11:
	setp.lt.s32 	%p5, %r31, 1;
	@%p5 bra 	$L__BB0_18;
	and.b32  	%r10, %r31, 3;
	setp.lt.u32 	%p6, %r31, 4;
	@%p6 bra 	$L__BB0_15;
	and.b32  	%r38, %r31, 2147483644;
	neg.s32 	%r119, %r38;
$L__BB0_14:
	mad.lo.s32 	%r39, %r129, 1103515245, 12345;
	shr.s32 	%r40, %r39, 11;
	xor.b32  	%r41, %r40, %r39;
	shl.b32 	%r42, %r41, 7;
	xor.b32  	%r43, %r42, %r41;
	mul.lo.s32 	%r44, %r43, -2048144777;
	mul.lo.s32 	%r45, %r43, 794710968;
	xor.b32  	%r46, %r44, %r45;
	mad.lo.s32 	%r47, %r46, 1103515245, 12345;
	shr.s32 	%r48, %r47, 11;
	xor.b32  	%r49, %r48, %r47;
	shl.b32 	%r50, %r49, 7;
	xor.b32  	%r51, %r50, %r49;
	mul.lo.s32 	%r52, %r51, -2048144777;
	mul.lo.s32 	%r53, %r51, 794710968;
	xor.b32  	%r54, %r52, %r53;
	mad.lo.s32 	%r55, %r54, 1103515245, 12345;
	shr.s32 	%r56, %r55, 11;
	xor.b32  	%r57, %r56, %r55;
	shl.b32 	%r58, %r57, 7;
	xor.b32  	%r59, %r58, %r57;
	mul.lo.s32 	%r60, %r59, -2048144777;
	mul.lo.s32 	%r61, %r59, 794710968;
	xor.b32  	%r62, %r60, %r61;
	mad.lo.s32 	%r63, %r62, 1103515245, 12345;
	shr.s32 	%r64, %r63, 11;
	xor.b32  	%r65, %r64, %r63;
	shl.b32 	%r66, %r65, 7;
	xor.b32  	%r67, %r66, %r65;
	mul.lo.s32 	%r68, %r67, -2048144777;
	mul.lo.s32 	%r69, %r67, 794710968;
	xor.b32  	%r129, %r68, %r69;
	add.s32 	%r119, %r119, 4;
	setp.eq.s32 	%p7, %r119, 0;
	@%p7 bra 	$L__BB0_15;
	bra.uni 	$L__BB0_14;
$L__BB0_15:
	setp.eq.s32 	%p8, %r10, 0;
	@%p8 bra 	$L__BB0_18;
	neg.s32 	%r127, %r10;
$L__BB0_17:
	.pragma "nounroll";
	mad.lo.s32 	%r70, %r129, 1103515245, 12345;
	shr.s32 	%r71, %r70, 11;
	xor.b32  	%r72, %r71, %r70;
	shl.b32 	%r73, %r72, 7;
	xor.b32  	%r74, %r73, %r72;
	mul.lo.s32 	%r75, %r74, -2048144777;
	mul.lo.s32 	%r76, %r74, 794710968;
	xor.b32  	%r129, %r75, %r76;
	add.s32 	%r127, %r127, 1;
	setp.ne.s32 	%p9, %r127, 0;
	@%p9 bra 	$L__BB0_17;
$L__BB0_18:
	cvta.to.global.u64 	%rd6, %rd1;
	add.s64 	%rd8, %rd6, %rd4;
	st.global.u32 	[%rd8], %r129;
$L__BB0_19:
	ret;

}


// ===== COMPILED SASS (sm_100) =====

	.target	sm_100

	.elftype	@"ET_EXEC"


//--------------------- .note.nv.tkinfo           --------------------------
	.section	.note.nv.tkinfo,"",@"SHT_NOTE"
	.sectionflags	@"SHF_NOTE_NV_TKINFO"
	.tkinfo
        /*0018*/ 	.word	0x00000002
        /*0030*/ 	.string	""
        /*0030*/ 	.string	"ptxas"
        /*0030*/ 	.string	"Cuda compilation tools, release 13.0, V13.0.88"
        /*0030*/ 	.string	"Build cuda_13.0.r13.0/compiler.36424714_0"
        /*0030*/ 	.string	"-arch sm_100 -m 64 "



//--------------------- .note.nv.cuinfo           --------------------------
	.section	.note.nv.cuinfo,"",@"SHT_NOTE"
	.sectionflags	@"SHF_NOTE_NV_CUINFO"
        /*0018*/ 	.short	0x0002
        /*001a*/ 	.short	0x0064
        /*001c*/ 	.short	0x0082
	.zero		2


//--------------------- .nv.info                  --------------------------
	.section	.nv.info,"",@"SHT_CUDA_INFO"
	.align	4


	//----- nvinfo : EIATTR_REGCOUNT
	.align		4
        /*0000*/ 	.byte	0x04, 0x2f
        /*0002*/ 	.short	(.L_1 - .L_0)
	.align		4
.L_0:
        /*0004*/ 	.word	index@(_Z26indexBasedDivergenceKernelPiPKiiii)
        /*0008*/ 	.word	0x0000000c


	//----- nvinfo : EIATTR_FRAME_SIZE
	.align		4
.L_1:
        /*000c*/ 	.byte	0x04, 0x11
        /*000e*/ 	.short	(.L_3 - .L_2)
	.align		4
.L_2:
        /*0010*/ 	.word	index@(_Z26indexBasedDivergenceKernelPiPKiiii)
        /*0014*/ 	.word	0x00000000


	//----- nvinfo : EIATTR_MIN_STACK_SIZE
	.align		4
.L_3:
        /*0018*/ 	.byte	0x04, 0x12
        /*001a*/ 	.short	(.L_5 - .L_4)
	.align		4
.L_4:
        /*001c*/ 	.word	index@(_Z26indexBasedDivergenceKernelPiPKiiii)
        /*0020*/ 	.word	0x00000000
.L_5:


//--------------------- .nv.compat                --------------------------
	.section	.nv.compat,"",@"SHT_CUDA_COMPAT_INFO"
	.align	4
        /*0000*/ 	.byte	0x02, 0x09, 0x00, 0x00, 0x02, 0x02, 0x01, 0x00, 0x02, 0x05, 0x05, 0x00, 0x03, 0x07, 0x01, 0x01
        /*0010*/ 	.byte	0x02, 0x03, 0x00, 0x00, 0x02, 0x06, 0x01, 0x00, 0x04, 0x0b, 0x08, 0x00, 0x09, 0x00, 0x00, 0x00
        /*0020*/ 	.byte	0x00, 0x00, 0x00, 0x00


//--------------------- .nv.info._Z26indexBasedDivergenceKernelPiPKiiii --------------------------
	.section	.nv.info._Z26indexBasedDivergenceKernelPiPKiiii,"",@"SHT_CUDA_INFO"
	.sectionflags	@""
	.align	4


	//----- nvinfo : EIATTR_CUDA_API_VERSION
	.align		4
        /*0000*/ 	.byte	0x04, 0x37
        /*0002*/ 	.short	(.L_7 - .L_6)
.L_6:
        /*0004*/ 	.word	0x00000082


	//----- nvinfo : EIATTR_KPARAM_INFO
	.align		4
.L_7:
        /*0008*/ 	.byte	0x04, 0x17
        /*000a*/ 	.short	(.L_9 - .L_8)
.L_8:
        /*000c*/ 	.word	0x00000000
        /*0010*/ 	.short	0x0004
        /*0012*/ 	.short	0x0018
        /*0014*/ 	.byte	0x00, 0xf0, 0x11, 0x00


	//----- nvinfo : EIATTR_KPARAM_INFO
	.align		4
.L_9:
        /*0018*/ 	.byte	0x04, 0x17
        /*001a*/ 	.short	(.L_11 - .L_10)
.L_10:
        /*001c*/ 	.word	0x00000000
        /*0020*/ 	.short	0x0003
        /*0022*/ 	.short	0x0014
        /*0024*/ 	.byte	0x00, 0xf0, 0x11, 0x00


	//----- nvinfo : EIATTR_KPARAM_INFO
	.align		4
.L_11:
        /*0028*/ 	.byte	0x04, 0x17
        /*002a*/ 	.short	(.L_13 - .L_12)
.L_12:
        /*002c*/ 	.word	0x00000000
        /*0030*/ 	.short	0x0002
        /*0032*/ 	.short	0x0010
        /*0034*/ 	.byte	0x00, 0xf0, 0x11, 0x00


	//----- nvinfo : EIATTR_KPARAM_INFO
	.align		4
.L_13:
        /*0038*/ 	.byte	0x04, 0x17
        /*003a*/ 	.short	(.L_15 - .L_14)
.L_14:
        /*003c*/ 	.word	0x00000000
        /*0040*/ 	.short	0x0001
        /*0042*/ 	.short	0x0008
        /*0044*/ 	.byte	0x00, 0xf5, 0x21, 0x00


	//----- nvinfo : EIATTR_KPARAM_INFO
	.align		4
.L_15:
        /*0048*/ 	.byte	0x04, 0x17
        /*004a*/ 	.short	(.L_17 - .L_16)
.L_16:
        /*004c*/ 	.word	0x00000000
        /*0050*/ 	.short	0x0000
        /*0052*/ 	.short	0x0000
        /*0054*/ 	.byte	0x00, 0xf5, 0x21, 0x00


	//----- nvinfo : EIATTR_SPARSE_MMA_MASK
	.align		4
.L_17:
        /*0058*/ 	.byte	0x03, 0x50
        /*005a*/ 	.short	0x0000


	//----- nvinfo : EIATTR_MAXREG_COUNT
	.align		4
        /*005c*/ 	.byte	0x03, 0x1b
        /*005e*/ 	.short	0x00ff


	//----- nvinfo : EIATTR_MERCURY_ISA_VERSION
	.align		4
        /*0060*/ 	.byte	0x03, 0x5f
        /*0062*/ 	.short	0x0101


	//----- nvinfo : EIATTR_VRC_CTA_INIT_COUNT
	.align		4
        /*0064*/ 	.byte	0x02, 0x4a
	.zero		1
	.zero		1


	//----- nvinfo : EIATTR_EXIT_INSTR_OFFSETS
	.align		4
        /*0068*/ 	.byte	0x04, 0x1c
        /*006a*/ 	.short	(.L_19 - .L_18)


	//   ....[0]....
.L_18:
        /*006c*/ 	.word	0x00000070


	//   ....[1]....
        /*0070*/ 	.word	0x00000990


	//----- nvinfo : EIATTR_CRS_STACK_SIZE
	.align		4
.L_19:
        /*0074*/ 	.byte	0x04, 0x1e
        /*0076*/ 	.short	(.L_21 - .L_20)
.L_20:
        /*0078*/ 	.word	0x00000000


	//----- nvinfo : EIATTR_CBANK_PARAM_SIZE
	.align		4
.L_21:
        /*007c*/ 	.byte	0x03, 0x19
        /*007e*/ 	.short	0x001c


	//----- nvinfo : EIATTR_PARAM_CBANK
	.align		4
        /*0080*/ 	.byte	0x04, 0x0a
        /*0082*/ 	.short	(.L_23 - .L_22)
	.align		4
.L_22:
        /*0084*/ 	.word	index@(.nv.constant0._Z26indexBasedDivergenceKernelPiPKiiii)
        /*0088*/ 	.short	0x0380
        /*008a*/ 	.short	0x001c


	//----- nvinfo : EIATTR_SW_WAR
	.align		4
.L_23:
        /*008c*/ 	.byte	0x04, 0x36
        /*008e*/ 	.short	(.L_25 - .L_24)
.L_24:
        /*0090*/ 	.word	0x00000008
.L_25:


//--------------------- .nv.callgraph             --------------------------
	.section	.nv.callgraph,"",@"SHT_CUDA_CALLGRAPH"
	.align	4
	.sectionentsize	8
	.align		4
        /*0000*/ 	.word	0x00000000
	.align		4
        /*0004*/ 	.word	0xffffffff
	.align		4
        /*0008*/ 	.word	0x00000000
	.align		4
        /*000c*/ 	.word	0xfffffffe
	.align		4
        /*0010*/ 	.word	0x00000000
	.align		4
        /*0014*/ 	.word	0xfffffffd
	.align		4
        /*0018*/ 	.word	0x00000000
	.align		4
        /*001c*/ 	.word	0xfffffffc


//--------------------- .text._Z26indexBasedDivergenceKernelPiPKiiii --------------------------
	.section	.text._Z26indexBasedDivergenceKernelPiPKiiii,"ax",@progbits
	.align	128
        .global         _Z26indexBasedDivergenceKernelPiPKiiii
        .type           _Z26indexBasedDivergenceKernelPiPKiiii,@function
        .size           _Z26indexBasedDivergenceKernelPiPKiiii,(.L_x_10 - _Z26indexBasedDivergenceKernelPiPKiiii)
        .other          _Z26indexBasedDivergenceKernelPiPKiiii,@"STO_CUDA_ENTRY STV_DEFAULT"
_Z26indexBasedDivergenceKernelPiPKiiii:
.text._Z26indexBasedDivergenceKernelPiPKiiii:
[----:B------:R-:W-:Y:S01]  /*0000*/  LDC R1, c[0x0][0x37c] ;  /* 0x0000df00ff017b82 */ /* 0x000fe20000000800 */
[----:B------:R-:W0:Y:S07]  /*0010*/  S2R R7, SR_TID.X ;  /* 0x0000000000077919 */ /* 0x000e2e0000002100 */
[----:B------:R-:W0:Y:S01]  /*0020*/  S2UR UR4, SR_CTAID.X ;  /* 0x00000000000479c3 */ /* 0x000e220000002500 */
[----:B------:R-:W1:Y:S07]  /*0030*/  LDCU UR5, c[0x0][0x390] ;  /* 0x00007200ff0577ac */ /* 0x000e6e0008000800 */
[----:B------:R-:W0:Y:S02]  /*0040*/  LDC R0, c[0x0][0x360] ;  /* 0x0000d800ff007b82 */ /* 0x000e240000000800 */
[----:B0-----:R-:W-:-:S05]  /*0050*/  IMAD R0, R0, UR4, R7 ;  /* 0x0000000400007c24 */ /* 0x001fca000f8e0207 */
[----:B-1----:R-:W-:-:S13]  /*0060*/  ISETP.GE.AND P0, PT, R0, UR5, PT ;  /* 0x0000000500007c0c */ /* 0x002fda000bf06270 */
[----:B------:R-:W-:Y:S05]  /*0070*/  @P0 EXIT ;  /* 0x000000000000094d */ /* 0x000fea0003800000 */
[----:B------:R-:W0:Y:S01]  /*0080*/  LDC.64 R2, c[0x0][0x388] ;  /* 0x0000e200ff027b82 */ /* 0x000e220000000a00 */
[----:B------:R-:W1:Y:S07]  /*0090*/  LDCU.64 UR6, c[0x0][0x358] ;  /* 0x00006b00ff0677ac */ /* 0x000e6e0008000a00 */
[----:B------:R-:W2:Y:S01]  /*00a0*/  LDC R4, c[0x0][0x398] ;  /* 0x0000e600ff047b82 */ /* 0x000ea20000000800 */
[----:B0-----:R-:W-:-:S05]  /*00b0*/  IMAD.WIDE R2, R0, 0x4, R2 ;  /* 0x0000000400027825 */ /* 0x001fca00078e0202 */
[----:B-1----:R0:W5:Y:S01]  /*00c0*/  LDG.E R5, desc[UR6][R2.64] ;  /* 0x0000000602057981 */ /* 0x002162000c1e1900 */
[----:B------:R-:W-:Y:S01]  /*00d0*/  LOP3.LUT P0, RZ, R7, 0x10, RZ, 0xc0, !PT ;  /* 0x0000001007ff7812 */ /* 0x000fe2000780c0ff */
[----:B------:R-:W-:Y:S01]  /*00e0*/  BSSY.RECONVERGENT B0, `(.L_x_0) ;  /* 0x0000087000007945 */ /* 0x000fe20003800200 */
[C---:B--2---:R-:W-:Y:S02]  /*00f0*/  ISETP.NE.AND P1, PT, R4.reuse, RZ, PT ;  /* 0x000000ff0400720c */ /* 0x044fe40003f25270 */
[----:B------:R-:W-:-:S13]  /*0100*/  ISETP.EQ.OR P0, PT, R4, 0x1, P0 ;  /* 0x000000010400780c */ /* 0x000fda0000702670 */
[----:B0-----:R-:W-:Y:S05]  /*0110*/  @P0 BRA P1, `(.L_x_1) ;  /* 0x0000000400200947 */ /* 0x001fea0000800000 */
[----:B------:R-:W0:Y:S02]  /*0120*/  LDCU UR5, c[0x0][0x394] ;  /* 0x00007280ff0577ac */ /* 0x000e240008000800 */
[----:B0-----:R-:W-:-:S09]  /*0130*/  UISETP.GE.AND UP0, UPT, UR5, 0x1, UPT ;  /* 0x000000010500788c */ /* 0x001fd2000bf06270 */
[----:B------:R-:W-:Y:S05]  /*0140*/  BRA.U !UP0, `(.L_x_2) ;  /* 0x0000000908007547 */ /* 0x000fea000b800000 */
[----:B------:R-:W-:Y:S02]  /*0150*/  UISETP.GE.U32.AND UP1, UPT, UR5, 0x4, UPT ;  /* 0x000000040500788c */ /* 0x000fe4000bf26070 */
[----:B------:R-:W-:-:S04]  /*0160*/  ULOP3.LUT UR4, UR5, 0x3, URZ, 0xc0, !UPT ;  /* 0x0000000305047892 */ /* 0x000fc8000f8ec0ff */
[----:B------:R-:W-:-:S03]  /*0170*/  UISETP.NE.AND UP0, UPT, UR4, URZ, UPT ;  /* 0x000000ff0400728c */ /* 0x000fc6000bf05270 */
[----:B------:R-:W-:Y:S08]  /*0180*/  BRA.U !UP1, `(.L_x_3) ;  /* 0x00000001099c7547 */ /* 0x000ff0000b800000 */
[----:B------:R-:W-:-:S04]  /*0190*/  ULOP3.LUT UR5, UR5, 0x7ffffffc, URZ, 0xc0, !UPT ;  /* 0x7ffffffc05057892 */ /* 0x000fc8000f8ec0ff */
[----:B------:R-:W-:-:S12]  /*01a0*/  UIADD3 UR5, UPT, UPT, -UR5, URZ, URZ ;  /* 0x000000ff05057290 */ /* 0x000fd8000fffe1ff */
.L_x_4:
[----:B------:R-:W-:Y:S01]  /*01b0*/  IMAD.MOV.U32 R7, RZ, RZ, 0x19660d ;  /* 0x0019660dff077424 */ /* 0x000fe200078e00ff */
[----:B------:R-:W-:Y:S01]  /*01c0*/  UIADD3 UR5, UPT, UPT, UR5, 0x4, URZ ;  /* 0x0000000405057890 */ /* 0x000fe2000fffe0ff */
[----:B------:R-:W-:Y:S02]  /*01d0*/  IMAD.MOV.U32 R9, RZ, RZ, 0x2cc1a000 ;  /* 0x2cc1a000ff097424 */ /* 0x000fe400078e00ff */
[C---:B-----5:R-:W-:Y:S01]  /*01e0*/  IMAD R2, R5.reuse, R7, 0x3c6ef35f ;  /* 0x3c6ef35f05027424 */ /* 0x060fe200078e0207 */
[----:B------:R-:W-:Y:S01]  /*01f0*/  UISETP.NE.AND UP1, UPT, UR5, URZ, UPT ;  /* 0x000000ff0500728c */ /* 0x000fe2000bf25270 */
[----:B------:R-:W-:-:S05]  /*0200*/  IMAD R5, R5, R9, -0x21942000 ;  /* 0xde6be00005057424 */ /* 0x000fca00078e0209 */
[----:B------:R-:W-:-:S04]  /*0210*/  LOP3.LUT R2, R5, R2, RZ, 0x3c, !PT ;  /* 0x0000000205027212 */ /* 0x000fc800078e3cff */
[----:B------:R-:W-:-:S04]  /*0220*/  SHF.R.S32.HI R3, RZ, 0x11, R2 ;  /* 0x00000011ff037819 */ /* 0x000fc80000011402 */
[----:B------:R-:W-:-:S05]  /*0230*/  LOP3.LUT R3, R3, R2, RZ, 0x3c, !PT ;  /* 0x0000000203037212 */ /* 0x000fca00078e3cff */
[----:B------:R-:W-:-:S05]  /*0240*/  IMAD R3, R3, -0x61c8864f, RZ ;  /* 0x9e3779b103037824 */ /* 0x000fca00078e02ff */
[----:B------:R-:W-:-:S04]  /*0250*/  SHF.R.S32.HI R2, RZ, 0x5, R3 ;  /* 0x00000005ff027819 */ /* 0x000fc80000011403 */
[----:B------:R-:W-:-:S05]  /*0260*/  LOP3.LUT R2, R2, R3, RZ, 0x3c, !PT ;  /* 0x0000000302027212 */ /* 0x000fca00078e3cff */
[C---:B------:R-:W-:Y:S02]  /*0270*/  IMAD R3, R2.reuse, R7, 0x3c6ef35f ;  /* 0x3c6ef35f02037424 */ /* 0x040fe400078e0207 */
        /* <DEDUP_REMOVED lines=22> */
[----:B------:R-:W-:Y:S01]  /*03e0*/  LOP3.LUT R5, R2, R3, RZ, 0x3c, !PT ;  /* 0x0000000302057212 */ /* 0x000fe200078e3cff */
[----:B------:R-:W-:Y:S06]  /*03f0*/  BRA.U UP1, `(.L_x_4) ;  /* 0xfffffffd016c7547 */ /* 0x000fec000b83ffff */
.L_x_3:
[----:B------:R-:W-:Y:S05]  /*0400*/  BRA.U !UP0, `(.L_x_2) ;  /* 0x0000000508507547 */ /* 0x000fea000b800000 */
[----:B------:R-:W-:Y:S01]  /*0410*/  IMAD.MOV.U32 R4, RZ, RZ, 0x19660d ;  /* 0x0019660dff047424 */ /* 0x000fe200078e00ff */
[----:B------:R-:W-:Y:S01]  /*0420*/  UIADD3 UR4, UPT, UPT, -UR4, 0x1, URZ ;  /* 0x0000000104047890 */ /* 0x000fe2000fffe1ff */
        /* <DEDUP_REMOVED lines=9> */
[----:B------:R-:W-:Y:S01]  /*04c0*/  LOP3.LUT R5, R2, R3, RZ, 0x3c, !PT ;  /* 0x0000000302057212 */ /* 0x000fe200078e3cff */
[----:B------:R-:W-:Y:S06]  /*04d0*/  BRA.U !UP0, `(.L_x_2) ;  /* 0x00000005081c7547 */ /* 0x000fec000b800000 */
.L_x_5:
[C---:B------:R-:W-:Y:S01]  /*04e0*/  IMAD R2, R5.reuse, R6, -0x21942000 ;  /* 0xde6be00005027424 */ /* 0x040fe200078e0206 */
[----:B------:R-:W-:Y:S01]  /*04f0*/  UIADD3 UR4, UPT, UPT, UR4, 0x1, URZ ;  /* 0x0000000104047890 */ /* 0x000fe2000fffe0ff */
[----:B------:R-:W-:-:S03]  /*0500*/  IMAD R5, R5, R4, 0x3c6ef35f ;  /* 0x3c6ef35f05057424 */ /* 0x000fc600078e0204 */
[----:B------:R-:W-:Y:S02]  /*0510*/  UISETP.NE.AND UP0, UPT, UR4, URZ, UPT ;  /* 0x000000ff0400728c */ /* 0x000fe4000bf05270 */
[----:B------:R-:W-:-:S04]  /*0520*/  LOP3.LUT R2, R2, R5, RZ, 0x3c, !PT ;  /* 0x0000000502027212 */ /* 0x000fc800078e3cff */
[----:B------:R-:W-:-:S04]  /*0530*/  SHF.R.S32.HI R3, RZ, 0x11, R2 ;  /* 0x00000011ff037819 */ /* 0x000fc80000011402 */
[----:B------:R-:W-:-:S05]  /*0540*/  LOP3.LUT R3, R3, R2, RZ, 0x3c, !PT ;  /* 0x0000000203037212 */ /* 0x000fca00078e3cff */
[----:B------:R-:W-:-:S05]  /*0550*/  IMAD R3, R3, -0x61c8864f, RZ ;  /* 0x9e3779b103037824 */ /* 0x000fca00078e02ff */
[----:B------:R-:W-:-:S04]  /*0560*/  SHF.R.S32.HI R2, RZ, 0x5, R3 ;  /* 0x00000005ff027819 */ /* 0x000fc80000011403 */
[----:B------:R-:W-:Y:S01]  /*0570*/  LOP3.LUT R5, R2, R3, RZ, 0x3c, !PT ;  /* 0x0000000302057212 */ /* 0x000fe200078e3cff */
[----:B------:R-:W-:Y:S06]  /*0580*/  BRA.U UP0, `(.L_x_5) ;  /* 0xfffffffd00d47547 */ /* 0x000fec000b83ffff */
[----:B------:R-:W-:Y:S05]  /*0590*/  BRA `(.L_x_2) ;  /* 0x0000000000ec7947 */ /* 0x000fea0003800000 */
.L_x_1:
        /* <DEDUP_REMOVED lines=9> */
.L_x_7:
[----:B------:R-:W-:Y:S01]  /*0630*/  IMAD.MOV.U32 R7, RZ, RZ, 0x41c64e6d ;  /* 0x41c64e6dff077424 */ /* 0x000fe200078e00ff */
[----:B------:R-:W-:-:S03]  /*0640*/  UIADD3 UR4, UPT, UPT, UR4, 0x4, URZ ;  /* 0x0000000404047890 */ /* 0x000fc6000fffe0ff */
[----:B-----5:R-:W-:Y:S01]  /*0650*/  IMAD R5, R5, R7, 0x3039 ;  /* 0x0000303905057424 */ /* 0x020fe200078e0207 */
[----:B------:R-:W-:-:S04]  /*0660*/  UISETP.NE.AND UP1, UPT, UR4, URZ, UPT ;  /* 0x000000ff0400728c */ /* 0x000fc8000bf25270 */
[----:B------:R-:W-:-:S04]  /*0670*/  SHF.R.S32.HI R2, RZ, 0xb, R5 ;  /* 0x0000000bff027819 */ /* 0x000fc80000011405 */
[----:B------:R-:W-:-:S05]  /*0680*/  LOP3.LUT R2, R2, R5, RZ, 0x3c, !PT ;  /* 0x0000000502027212 */ /* 0x000fca00078e3cff */
[----:B------:R-:W-:-:S05]  /*0690*/  IMAD.SHL.U32 R3, R2, 0x80, RZ ;  /* 0x0000008002037824 */ /* 0x000fca00078e00ff */
[----:B------:R-:W-:-:S05]  /*06a0*/  LOP3.LUT R3, R3, R2, RZ, 0x3c, !PT ;  /* 0x0000000203037212 */ /* 0x000fca00078e3cff */
[C---:B------:R-:W-:Y:S02]  /*06b0*/  IMAD R2, R3.reuse, -0x7a143589, RZ ;  /* 0x85ebca7703027824 */ /* 0x040fe400078e02ff */
[----:B------:R-:W-:-:S05]  /*06c0*/  IMAD R3, R3, 0x2f5e53b8, RZ ;  /* 0x2f5e53b803037824 */ /* 0x000fca00078e02ff */
[----:B------:R-:W-:-:S05]  /*06d0*/  LOP3.LUT R2, R2, R3, RZ, 0x3c, !PT ;  /* 0x0000000302027212 */ /* 0x000fca00078e3cff */
[----:B------:R-:W-:-:S05]  /*06e0*/  IMAD R2, R2, R7, 0x3039 ;  /* 0x0000303902027424 */ /* 0x000fca00078e0207 */
        /* <DEDUP_REMOVED lines=22> */
[----:B------:R-:W-:Y:S01]  /*0850*/  LOP3.LUT R5, R5, R2, RZ, 0x3c, !PT ;  /* 0x0000000205057212 */ /* 0x000fe200078e3cff */
[----:B------:R-:W-:Y:S06]  /*0860*/  BRA.U UP1, `(.L_x_7) ;  /* 0xfffffffd01707547 */ /* 0x000fec000b83ffff */
.L_x_6:
[----:B------:R-:W-:Y:S05]  /*0870*/  BRA.U !UP0, `(.L_x_2) ;  /* 0x0000000108347547 */ /* 0x000fea000b800000 */
[----:B------:R-:W-:Y:S01]  /*0880*/  IMAD.MOV.U32 R2, RZ, RZ, 0x41c64e6d ;  /* 0x41c64e6dff027424 */ /* 0x000fe200078e00ff */
[----:B------:R-:W-:-:S12]  /*0890*/  UIADD3 UR4, UPT, UPT, -UR5, URZ, URZ ;  /* 0x000000ff05047290 */ /* 0x000fd8000fffe1ff */
.L_x_8:
[----:B-----5:R-:W-:Y:S01]  /*08a0*/  IMAD R5, R5, R2, 0x3039 ;  /* 0x0000303905057424 */ /* 0x020fe200078e0202 */
[----:B------:R-:W-:-:S04]  /*08b0*/  UIADD3 UR4, UPT, UPT, UR4, 0x1, URZ ;  /* 0x0000000104047890 */ /* 0x000fc8000fffe0ff */
[----:B------:R-:W-:Y:S01]  /*08c0*/  SHF.R.S32.HI R4, RZ, 0xb, R5 ;  /* 0x0000000bff047819 */ /* 0x000fe20000011405 */
[----:B------:R-:W-:-:S03]  /*08d0*/  UISETP.NE.AND UP0, UPT, UR4, URZ, UPT ;  /* 0x000000ff0400728c */ /* 0x000fc6000bf05270 */
[----:B------:R-:W-:-:S05]  /*08e0*/  LOP3.LUT R4, R4, R5, RZ, 0x3c, !PT ;  /* 0x0000000504047212 */ /* 0x000fca00078e3cff */
[----:B------:R-:W-:-:S05]  /*08f0*/  IMAD.SHL.U32 R3, R4, 0x80, RZ ;  /* 0x0000008004037824 */ /* 0x000fca00078e00ff */
[----:B------:R-:W-:-:S05]  /*0900*/  LOP3.LUT R3, R3, R4, RZ, 0x3c, !PT ;  /* 0x0000000403037212 */ /* 0x000fca00078e3cff */
[C---:B------:R-:W-:Y:S02]  /*0910*/  IMAD R5, R3.reuse, -0x7a143589, RZ ;  /* 0x85ebca7703057824 */ /* 0x040fe400078e02ff */
[----:B------:R-:W-:-:S05]  /*0920*/  IMAD R4, R3, 0x2f5e53b8, RZ ;  /* 0x2f5e53b803047824 */ /* 0x000fca00078e02ff */
[----:B------:R-:W-:Y:S01]  /*0930*/  LOP3.LUT R5, R5, R4, RZ, 0x3c, !PT ;  /* 0x0000000405057212 */ /* 0x000fe200078e3cff */
[----:B------:R-:W-:Y:S06]  /*0940*/  BRA.U UP0, `(.L_x_8) ;  /* 0xfffffffd00d47547 */ /* 0x000fec000b83ffff */
.L_x_2:
[----:B------:R-:W-:Y:S05]  /*0950*/  BSYNC.RECONVERGENT B0 ;  /* 0x0000000000007941 */ /* 0x000fea0003800200 */
.L_x_0:
[----:B------:R-:W0:Y:S02]  /*0960*/  LDC.64 R2, c[0x0][0x380] ;  /* 0x0000e000ff027b82 */ /* 0x000e240000000a00 */
[----:B0-----:R-:W-:-:S05]  /*0970*/  IMAD.WIDE R2, R0, 0x4, R2 ;  /* 0x0000000400027825 */ /* 0x001fca00078e0202 */
[----:B-----5:R-:W-:Y:S01]  /*0980*/  STG.E desc[UR6][R2.64], R5 ;  /* 0x0000000502007986 */ /* 0x020fe2000c101906 */
[----:B------:R-:W-:Y:S05]  /*0990*/  EXIT ;  /* 0x000000000000794d */ /* 0x000fea0003800000 */
.L_x_9:
[----:B------:R-:W-:-:S00]  /*09a0*/  BRA `(.L_x_9) ;  /* 0xfffffffc00fc7947 */ /* 0x000fc0000383ffff */
[----:B------:R-:W-:-:S00]  /*09b0*/  NOP ;  /* 0x0000000000007918 */ /* 0x000fc00000000000 */
        /* <DEDUP_REMOVED lines=12> */
.L_x_10:


//--------------------- .nv.shared.reserved.0     --------------------------
	.section	.nv.shared.reserved.0,"aw",@nobits
	.weak		__nv_reservedSMEM_offset_0_alias
	.size		__nv_reservedSMEM_offset_0_alias, 0, 64
	.other		__nv_reservedSMEM_offset_0_alias,@"STO_CUDA_RESERVED_SHARED STV_DEFAULT"
__nv_reservedSMEM_offset_0_alias:
	.zero		0
	.zero		64


//--------------------- .nv.constant0._Z26indexBasedDivergenceKernelPiPKiiii --------------------------
	.section	.nv.constant0._Z26indexBasedDivergenceKernelPiPKiiii,"a",@progbits
	.sectionflags	@""
	.align	4
.nv.constant0._Z26indexBasedDivergenceKernelPiPKiiii:
	.zero		924


//--------------------- SYMBOLS --------------------------

	.type		.nv.reservedSmem.offset0,@object
	.size		.nv.reservedSmem.offset0,0x4
